//
// Generated by NVIDIA NVVM Compiler
//
// Compiler Build ID: CL-36424714
// Cuda compilation tools, release 13.0, V13.0.88
// Based on NVVM 20.0.0
//

.version 9.0
.target sm_100
.address_size 64

	// .globl	_Z23Kogge_Stone_scan_kernelPfS_j
// _ZZ23Kogge_Stone_scan_kernelPfS_jE2XY has been demoted
// _ZZ37Kogge_Stone_scan_double_buffer_kernelPfS_jE4XY_0 has been demoted
// _ZZ37Kogge_Stone_scan_double_buffer_kernelPfS_jE4XY_1 has been demoted

.visible .entry _Z23Kogge_Stone_scan_kernelPfS_j(
	.param .u64 .ptr .align 1 _Z23Kogge_Stone_scan_kernelPfS_j_param_0,
	.param .u64 .ptr .align 1 _Z23Kogge_Stone_scan_kernelPfS_j_param_1,
	.param .u32 _Z23Kogge_Stone_scan_kernelPfS_j_param_2
)
{
	.reg .pred 	%p<7>;
	.reg .b32 	%r<18>;
	.reg .b32 	%f<11>;
	.reg .b64 	%rd<9>;
	// demoted variable
	.shared .align 4 .b8 _ZZ23Kogge_Stone_scan_kernelPfS_jE2XY[4096];
	ld.param.u64 	%rd1, [_Z23Kogge_Stone_scan_kernelPfS_j_param_0];
	ld.param.u64 	%rd2, [_Z23Kogge_Stone_scan_kernelPfS_j_param_1];
	ld.param.u32 	%r7, [_Z23Kogge_Stone_scan_kernelPfS_j_param_2];
	mov.u32 	%r8, %ctaid.x;
	mov.u32 	%r1, %ntid.x;
	mov.u32 	%r2, %tid.x;
	mad.lo.s32 	%r3, %r8, %r1, %r2;
	setp.ge.u32 	%p1, %r3, %r7;
	shl.b32 	%r9, %r2, 2;
	mov.u32 	%r10, _ZZ23Kogge_Stone_scan_kernelPfS_jE2XY;
	add.s32 	%r4, %r10, %r9;
	@%p1 bra 	$L__BB0_2;
	cvta.to.global.u64 	%rd3, %rd1;
	mul.wide.u32 	%rd4, %r3, 4;
	add.s64 	%rd5, %rd3, %rd4;
	ld.global.f32 	%f4, [%rd5];
	st.shared.f32 	[%r4], %f4;
	bra.uni 	$L__BB0_3;
$L__BB0_2:
	mov.b32 	%r11, 0;
	st.shared.u32 	[%r4], %r11;
$L__BB0_3:
	setp.lt.u32 	%p2, %r1, 2;
	@%p2 bra 	$L__BB0_10;
	mov.b32 	%r17, 1;
$L__BB0_5:
	bar.sync 	0;
	setp.lt.u32 	%p3, %r2, %r17;
	@%p3 bra 	$L__BB0_7;
	ld.shared.f32 	%f6, [%r4];
	sub.s32 	%r13, %r2, %r17;
	shl.b32 	%r14, %r13, 2;
	add.s32 	%r16, %r10, %r14;
	ld.shared.f32 	%f7, [%r16];
	add.f32 	%f10, %f6, %f7;
$L__BB0_7:
	setp.lt.u32 	%p4, %r2, %r17;
	bar.sync 	0;
	@%p4 bra 	$L__BB0_9;
	st.shared.f32 	[%r4], %f10;
$L__BB0_9:
	shl.b32 	%r17, %r17, 1;
	setp.lt.u32 	%p5, %r17, %r1;
	@%p5 bra 	$L__BB0_5;
$L__BB0_10:
	setp.ge.u32 	%p6, %r3, %r7;
	@%p6 bra 	$L__BB0_12;
	ld.shared.f32 	%f8, [%r4];
	cvta.to.global.u64 	%rd6, %rd2;
	mul.wide.u32 	%rd7, %r3, 4;
	add.s64 	%rd8, %rd6, %rd7;
	st.global.f32 	[%rd8], %f8;
$L__BB0_12:
	ret;

}
	// .globl	_Z37Kogge_Stone_scan_double_buffer_kernelPfS_j
.visible .entry _Z37Kogge_Stone_scan_double_buffer_kernelPfS_j(
	.param .u64 .ptr .align 1 _Z37Kogge_Stone_scan_double_buffer_kernelPfS_j_param_0,
	.param .u64 .ptr .align 1 _Z37Kogge_Stone_scan_double_buffer_kernelPfS_j_param_1,
	.param .u32 _Z37Kogge_Stone_scan_double_buffer_kernelPfS_j_param_2
)
{
	.reg .pred 	%p<11>;
	.reg .b32 	%r<31>;
	.reg .b32 	%f<10>;
	.reg .b64 	%rd<11>;
	// demoted variable
	.shared .align 4 .b8 _ZZ37Kogge_Stone_scan_double_buffer_kernelPfS_jE4XY_0[4096];
	// demoted variable
	.shared .align 4 .b8 _ZZ37Kogge_Stone_scan_double_buffer_kernelPfS_jE4XY_1[4096];
	ld.param.u64 	%rd2, [_Z37Kogge_Stone_scan_double_buffer_kernelPfS_j_param_0];
	ld.param.u64 	%rd3, [_Z37Kogge_Stone_scan_double_buffer_kernelPfS_j_param_1];
	ld.param.u32 	%r10, [_Z37Kogge_Stone_scan_double_buffer_kernelPfS_j_param_2];
	cvta.to.global.u64 	%rd1, %rd3;
	mov.u32 	%r11, %ctaid.x;
	mov.u32 	%r1, %ntid.x;
	mov.u32 	%r2, %tid.x;
	mad.lo.s32 	%r3, %r11, %r1, %r2;
	setp.ge.u32 	%p3, %r3, %r10;
	shl.b32 	%r12, %r2, 2;
	mov.u32 	%r13, _ZZ37Kogge_Stone_scan_double_buffer_kernelPfS_jE4XY_0;
	add.s32 	%r4, %r13, %r12;
	@%p3 bra 	$L__BB1_2;
	cvta.to.global.u64 	%rd4, %rd2;
	mul.wide.u32 	%rd5, %r3, 4;
	add.s64 	%rd6, %rd4, %rd5;
	ld.global.f32 	%f1, [%rd6];
	st.shared.f32 	[%r4], %f1;
	bra.uni 	$L__BB1_3;
$L__BB1_2:
	mov.b32 	%r14, 0;
	st.shared.u32 	[%r4], %r14;
$L__BB1_3:
	setp.lt.u32 	%p5, %r1, 2;
	mov.u32 	%r16, _ZZ37Kogge_Stone_scan_double_buffer_kernelPfS_jE4XY_1;
	add.s32 	%r5, %r16, %r12;
	mov.pred 	%p10, -1;
	@%p5 bra 	$L__BB1_11;
	mov.b32 	%r30, 0;
	mov.b32 	%r29, 1;
$L__BB1_5:
	mov.u32 	%r7, %r30;
	bar.sync 	0;
	setp.lt.u32 	%p6, %r2, %r29;
	@%p6 bra 	$L__BB1_9;
	and.b32  	%r19, %r7, 1;
	setp.eq.b32 	%p7, %r19, 1;
	@%p7 bra 	$L__BB1_8;
	ld.shared.f32 	%f5, [%r4];
	sub.s32 	%r24, %r2, %r29;
	shl.b32 	%r25, %r24, 2;
	add.s32 	%r27, %r13, %r25;
	ld.shared.f32 	%f6, [%r27];
	add.f32 	%f7, %f5, %f6;
	st.shared.f32 	[%r5], %f7;
	bra.uni 	$L__BB1_9;
$L__BB1_8:
	ld.shared.f32 	%f2, [%r5];
	sub.s32 	%r20, %r2, %r29;
	shl.b32 	%r21, %r20, 2;
	add.s32 	%r23, %r16, %r21;
	ld.shared.f32 	%f3, [%r23];
	add.f32 	%f4, %f2, %f3;
	st.shared.f32 	[%r4], %f4;
$L__BB1_9:
	shl.b32 	%r29, %r29, 1;
	setp.lt.u32 	%p8, %r29, %r1;
	add.s32 	%r30, %r7, 1;
	@%p8 bra 	$L__BB1_5;
	and.b32  	%r28, %r7, 1;
	setp.eq.b32 	%p10, %r28, 1;
$L__BB1_11:
	setp.ge.u32 	%p9, %r3, %r10;
	@%p9 bra 	$L__BB1_15;
	@%p10 bra 	$L__BB1_14;
	ld.shared.f32 	%f8, [%r5];
	mul.wide.u32 	%rd7, %r3, 4;
	add.s64 	%rd8, %rd1, %rd7;
	st.global.f32 	[%rd8], %f8;
	bra.uni 	$L__BB1_15;
$L__BB1_14:
	ld.shared.f32 	%f9, [%r4];
	mul.wide.u32 	%rd9, %r3, 4;
	add.s64 	%rd10, %rd1, %rd9;
	st.global.f32 	[%rd10], %f9;
$L__BB1_15:
	ret;

}


// ===== COMPILED SASS (sm_100) =====

	.target	sm_100

	.elftype	@"ET_EXEC"


//--------------------- .note.nv.tkinfo           --------------------------
	.section	.note.nv.tkinfo,"",@"SHT_NOTE"
	.sectionflags	@"SHF_NOTE_NV_TKINFO"
	.tkinfo
        /*0018*/ 	.word	0x00000002
        /*0030*/ 	.string	""
        /*0030*/ 	.string	"ptxas"
        /*0030*/ 	.string	"Cuda compilation tools, release 13.0, V13.0.88"
        /*0030*/ 	.string	"Build cuda_13.0.r13.0/compiler.36424714_0"
        /*0030*/ 	.string	"-arch sm_100 -m 64 "



//--------------------- .note.nv.cuinfo           --------------------------
	.section	.note.nv.cuinfo,"",@"SHT_NOTE"
	.sectionflags	@"SHF_NOTE_NV_CUINFO"
        /*0018*/ 	.short	0x0002
        /*001a*/ 	.short	0x0064
        /*001c*/ 	.short	0x0082
	.zero		2


//--------------------- .nv.info                  --------------------------
	.section	.nv.info,"",@"SHT_CUDA_INFO"
	.align	4


	//----- nvinfo : EIATTR_REGCOUNT
	.align		4
        /*0000*/ 	.byte	0x04, 0x2f
        /*0002*/ 	.short	(.L_1 - .L_0)
	.align		4
.L_0:
        /*0004*/ 	.word	index@(_Z23Kogge_Stone_scan_kernelPfS_j)
        /*0008*/ 	.word	0x0000000c


	//----- nvinfo : EIATTR_FRAME_SIZE
	.align		4
.L_1:
        /*000c*/ 	.byte	0x04, 0x11
        /*000e*/ 	.short	(.L_3 - .L_2)
	.align		4
.L_2:
        /*0010*/ 	.word	index@(_Z23Kogge_Stone_scan_kernelPfS_j)
        /*0014*/ 	.word	0x00000000


	//----- nvinfo : EIATTR_REGCOUNT
	.align		4
.L_3:
        /*0018*/ 	.byte	0x04, 0x2f
        /*001a*/ 	.short	(.L_5 - .L_4)
	.align		4
.L_4:
        /*001c*/ 	.word	index@(_Z37Kogge_Stone_scan_double_buffer_kernelPfS_j)
        /*0020*/ 	.word	0x0000000e


	//----- nvinfo : EIATTR_FRAME_SIZE
	.align		4
.L_5:
        /*0024*/ 	.byte	0x04, 0x11
        /*0026*/ 	.short	(.L_7 - .L_6)
	.align		4
.L_6:
        /*0028*/ 	.word	index@(_Z37Kogge_Stone_scan_double_buffer_kernelPfS_j)
        /*002c*/ 	.word	0x00000000


	//----- nvinfo : EIATTR_MIN_STACK_SIZE
	.align		4
.L_7:
        /*0030*/ 	.byte	0x04, 0x12
        /*0032*/ 	.short	(.L_9 - .L_8)
	.align		4
.L_8:
        /*0034*/ 	.word	index@(_Z37Kogge_Stone_scan_double_buffer_kernelPfS_j)
        /*0038*/ 	.word	0x00000000


	//----- nvinfo : EIATTR_MIN_STACK_SIZE
	.align		4
.L_9:
        /*003c*/ 	.byte	0x04, 0x12
        /*003e*/ 	.short	(.L_11 - .L_10)
	.align		4
.L_10:
        /*0040*/ 	.word	index@(_Z23Kogge_Stone_scan_kernelPfS_j)
        /*0044*/ 	.word	0x00000000
.L_11:


//--------------------- .nv.compat                --------------------------
	.section	.nv.compat,"",@"SHT_CUDA_COMPAT_INFO"
	.align	4
        /*0000*/ 	.byte	0x02, 0x09, 0x00, 0x00, 0x02, 0x02, 0x01, 0x00, 0x02, 0x05, 0x05, 0x00, 0x03, 0x07, 0x01, 0x01
        /*0010*/ 	.byte	0x02, 0x03, 0x00, 0x00, 0x02, 0x06, 0x01, 0x00, 0x04, 0x0b, 0x08, 0x00, 0x09, 0x00, 0x00, 0x00
        /*0020*/ 	.byte	0x00, 0x00, 0x00, 0x00


//--------------------- .nv.info._Z37Kogge_Stone_scan_double_buffer_kernelPfS_j --------------------------
	.section	.nv.info._Z37Kogge_Stone_scan_double_buffer_kernelPfS_j,"",@"SHT_CUDA_INFO"
	.sectionflags	@""
	.align	4


	//----- nvinfo : EIATTR_CUDA_API_VERSION
	.align		4
        /*0000*/ 	.byte	0x04, 0x37
        /*0002*/ 	.short	(.L_13 - .L_12)
.L_12:
        /*0004*/ 	.word	0x00000082


	//----- nvinfo : EIATTR_KPARAM_INFO
	.align		4
.L_13:
        /*0008*/ 	.byte	0x04, 0x17
        /*000a*/ 	.short	(.L_15 - .L_14)
.L_14:
        /*000c*/ 	.word	0x00000000
        /*0010*/ 	.short	0x0002
        /*0012*/ 	.short	0x0010
        /*0014*/ 	.byte	0x00, 0xf0, 0x11, 0x00


	//----- nvinfo : EIATTR_KPARAM_INFO
	.align		4
.L_15:
        /*0018*/ 	.byte	0x04, 0x17
        /*001a*/ 	.short	(.L_17 - .L_16)
.L_16:
        /*001c*/ 	.word	0x00000000
        /*0020*/ 	.short	0x0001
        /*0022*/ 	.short	0x0008
        /*0024*/ 	.byte	0x00, 0xf5, 0x21, 0x00


	//----- nvinfo : EIATTR_KPARAM_INFO
	.align		4
.L_17:
        /*0028*/ 	.byte	0x04, 0x17
        /*002a*/ 	.short	(.L_19 - .L_18)
.L_18:
        /*002c*/ 	.word	0x00000000
        /*0030*/ 	.short	0x0000
        /*0032*/ 	.short	0x0000
        /*0034*/ 	.byte	0x00, 0xf5, 0x21, 0x00


	//----- nvinfo : EIATTR_SPARSE_MMA_MASK
	.align		4
.L_19:
        /*0038*/ 	.byte	0x03, 0x50
        /*003a*/ 	.short	0x0000


	//----- nvinfo : EIATTR_MAXREG_COUNT
	.align		4
        /*003c*/ 	.byte	0x03, 0x1b
        /*003e*/ 	.short	0x00ff


	//----- nvinfo : EIATTR_NUM_BARRIERS
	.align		4
        /*0040*/ 	.byte	0x02, 0x4c
        /*0042*/ 	.byte	0x01
	.zero		1


	//----- nvinfo : EIATTR_MERCURY_ISA_VERSION
	.align		4
        /*0044*/ 	.byte	0x03, 0x5f
        /*0046*/ 	.short	0x0101


	//----- nvinfo : EIATTR_VRC_CTA_INIT_COUNT
	.align		4
        /*0048*/ 	.byte	0x02, 0x4a
	.zero		1
	.zero		1


	//----- nvinfo : EIATTR_EXIT_INSTR_OFFSETS
	.align		4
        /*004c*/ 	.byte	0x04, 0x1c
        /*004e*/ 	.short	(.L_21 - .L_20)


	//   ....[0]....
.L_20:
        /*0050*/ 	.word	0x00000370


	//   ....[1]....
        /*0054*/ 	.word	0x000003c0


	//   ....[2]....
        /*0058*/ 	.word	0x00000410


	//----- nvinfo : EIATTR_CRS_STACK_SIZE
	.align		4
.L_21:
        /*005c*/ 	.byte	0x04, 0x1e
        /*005e*/ 	.short	(.L_23 - .L_22)
.L_22:
        /*0060*/ 	.word	0x00000000


	//----- nvinfo : EIATTR_CBANK_PARAM_SIZE
	.align		4
.L_23:
        /*0064*/ 	.byte	0x03, 0x19
        /*0066*/ 	.short	0x0014


	//----- nvinfo : EIATTR_PARAM_CBANK
	.align		4
        /*0068*/ 	.byte	0x04, 0x0a
        /*006a*/ 	.short	(.L_25 - .L_24)
	.align		4
.L_24:
        /*006c*/ 	.word	index@(.nv.constant0._Z37Kogge_Stone_scan_double_buffer_kernelPfS_j)
        /*0070*/ 	.short	0x0380
        /*0072*/ 	.short	0x0014


	//----- nvinfo : EIATTR_SW_WAR
	.align		4
.L_25:
        /*0074*/ 	.byte	0x04, 0x36
        /*0076*/ 	.short	(.L_27 - .L_26)
.L_26:
        /*0078*/ 	.word	0x00000008
.L_27:


//--------------------- .nv.info._Z23Kogge_Stone_scan_kernelPfS_j --------------------------
	.section	.nv.info._Z23Kogge_Stone_scan_kernelPfS_j,"",@"SHT_CUDA_INFO"
	.sectionflags	@""
	.align	4


	//----- nvinfo : EIATTR_CUDA_API_VERSION
	.align		4
        /*0000*/ 	.byte	0x04, 0x37
        /*0002*/ 	.short	(.L_29 - .L_28)
.L_28:
        /*0004*/ 	.word	0x00000082


	//----- nvinfo : EIATTR_KPARAM_INFO
	.align		4
.L_29:
        /*0008*/ 	.byte	0x04, 0x17
        /*000a*/ 	.short	(.L_31 - .L_30)
.L_30:
        /*000c*/ 	.word	0x00000000
        /*0010*/ 	.short	0x0002
        /*0012*/ 	.short	0x0010
        /*0014*/ 	.byte	0x00, 0xf0, 0x11, 0x00


	//----- nvinfo : EIATTR_KPARAM_INFO
	.align		4
.L_31:
        /*0018*/ 	.byte	0x04, 0x17
        /*001a*/ 	.short	(.L_33 - .L_32)
.L_32:
        /*001c*/ 	.word	0x00000000
        /*0020*/ 	.short	0x0001
        /*0022*/ 	.short	0x0008
        /*0024*/ 	.byte	0x00, 0xf5, 0x21, 0x00


	//----- nvinfo : EIATTR_KPARAM_INFO
	.align		4
.L_33:
        /*0028*/ 	.byte	0x04, 0x17
        /*002a*/ 	.short	(.L_35 - .L_34)
.L_34:
        /*002c*/ 	.word	0x00000000
        /*0030*/ 	.short	0x0000
        /*0032*/ 	.short	0x0000
        /*0034*/ 	.byte	0x00, 0xf5, 0x21, 0x00


	//----- nvinfo : EIATTR_SPARSE_MMA_MASK
	.align		4
.L_35:
        /*0038*/ 	.byte	0x03, 0x50
        /*003a*/ 	.short	0x0000


	//----- nvinfo : EIATTR_MAXREG_COUNT
	.align		4
        /*003c*/ 	.byte	0x03, 0x1b
        /*003e*/ 	.short	0x00ff


	//----- nvinfo : EIATTR_NUM_BARRIERS
	.align		4
        /*0040*/ 	.byte	0x02, 0x4c
        /*0042*/ 	.byte	0x01
	.zero		1


	//----- nvinfo : EIATTR_MERCURY_ISA_VERSION
	.align		4
        /*0044*/ 	.byte	0x03, 0x5f
        /*0046*/ 	.short	0x0101


	//----- nvinfo : EIATTR_VRC_CTA_INIT_COUNT
	.align		4
        /*0048*/ 	.byte	0x02, 0x4a
	.zero		1
	.zero		1


	//----- nvinfo : EIATTR_EXIT_INSTR_OFFSETS
	.align		4
        /*004c*/ 	.byte	0x04, 0x1c
        /*004e*/ 	.short	(.L_37 - .L_36)


	//   ....[0]....
.L_36:
        /*0050*/ 	.word	0x00000220


	//   ....[1]....
        /*0054*/ 	.word	0x00000270


	//----- nvinfo : EIATTR_CBANK_PARAM_SIZE
	.align		4
.L_37:
        /*0058*/ 	.byte	0x03, 0x19
        /*005a*/ 	.short	0x0014


	//----- nvinfo : EIATTR_PARAM_CBANK
	.align		4
        /*005c*/ 	.byte	0x04, 0x0a
        /*005e*/ 	.short	(.L_39 - .L_38)
	.align		4
.L_38:
        /*0060*/ 	.word	index@(.nv.constant0._Z23Kogge_Stone_scan_kernelPfS_j)
        /*0064*/ 	.short	0x0380
        /*0066*/ 	.short	0x0014


	//----- nvinfo : EIATTR_SW_WAR
	.align		4
.L_39:
        /*0068*/ 	.byte	0x04, 0x36
        /*006a*/ 	.short	(.L_41 - .L_40)
.L_40:
        /*006c*/ 	.word	0x00000008
.L_41:


//--------------------- .nv.callgraph             --------------------------
	.section	.nv.callgraph,"",@"SHT_CUDA_CALLGRAPH"
	.align	4
	.sectionentsize	8
	.align		4
        /*0000*/ 	.word	0x00000000
	.align		4
        /*0004*/ 	.word	0xffffffff
	.align		4
        /*0008*/ 	.word	0x00000000
	.align		4
        /*000c*/ 	.word	0xfffffffe
	.align		4
        /*0010*/ 	.word	0x00000000
	.align		4
        /*0014*/ 	.word	0xfffffffd
	.align		4
        /*0018*/ 	.word	0x00000000
	.align		4
        /*001c*/ 	.word	0xfffffffc


//--------------------- .text._Z37Kogge_Stone_scan_double_buffer_kernelPfS_j --------------------------
	.section	.text._Z37Kogge_Stone_scan_double_buffer_kernelPfS_j,"ax",@progbits
	.align	128
        .global         _Z37Kogge_Stone_scan_double_buffer_kernelPfS_j
        .type           _Z37Kogge_Stone_scan_double_buffer_kernelPfS_j,@function
        .size           _Z37Kogge_Stone_scan_double_buffer_kernelPfS_j,(.L_x_9 - _Z37Kogge_Stone_scan_double_buffer_kernelPfS_j)
        .other          _Z37Kogge_Stone_scan_double_buffer_kernelPfS_j,@"STO_CUDA_ENTRY STV_DEFAULT"
_Z37Kogge_Stone_scan_double_buffer_kernelPfS_j:
.text._Z37Kogge_Stone_scan_double_buffer_kernelPfS_j:
[----:B------:R-:W-:Y:S01]  /*0000*/  LDC R1, c[0x0][0x37c] ;  /* 0x0000df00ff017b82 */ /* 0x000fe20000000800 */
[----:B------:R-:W0:Y:S07]  /*0010*/  S2R R10, SR_TID.X ;  /* 0x00000000000a7919 */ /* 0x000e2e0000002100 */
[----:B------:R-:W0:Y:S01]  /*0020*/  S2UR UR4, SR_CTAID.X ;  /* 0x00000000000479c3 */ /* 0x000e220000002500 */
[----:B------:R-:W1:Y:S01]  /*0030*/  LDCU UR5, c[0x0][0x390] ;  /* 0x00007200ff0577ac */ /* 0x000e620008000800 */
[----:B------:R-:W2:Y:S06]  /*0040*/  LDCU.64 UR8, c[0x0][0x358] ;  /* 0x00006b00ff0877ac */ /* 0x000eac0008000a00 */
[----:B------:R-:W0:Y:S02]  /*0050*/  LDC R9, c[0x0][0x360] ;  /* 0x0000d800ff097b82 */ /* 0x000e240000000800 */
[----:B0-----:R-:W-:-:S05]  /*0060*/  IMAD R0, R9, UR4, R10 ;  /* 0x0000000409007c24 */ /* 0x001fca000f8e020a */
[----:B-1----:R-:W-:-:S13]  /*0070*/  ISETP.GE.U32.AND P0, PT, R0, UR5, PT ;  /* 0x0000000500007c0c */ /* 0x002fda000bf06070 */
[----:B------:R-:W0:Y:S02]  /*0080*/  @!P0 LDC.64 R2, c[0x0][0x380] ;  /* 0x0000e000ff028b82 */ /* 0x000e240000000a00 */
[----:B0-----:R-:W-:-:S06]  /*0090*/  @!P0 IMAD.WIDE.U32 R2, R0, 0x4, R2 ;  /* 0x0000000400028825 */ /* 0x001fcc00078e0002 */
[----:B--2---:R-:W2:Y:S01]  /*00a0*/  @!P0 LDG.E R3, desc[UR8][R2.64] ;  /* 0x0000000802038981 */ /* 0x004ea2000c1e1900 */
[----:B------:R-:W0:Y:S01]  /*00b0*/  S2UR UR5, SR_CgaCtaId ;  /* 0x00000000000579c3 */ /* 0x000e220000008800 */
[----:B------:R-:W-:Y:S01]  /*00c0*/  UMOV UR4, 0x400 ;  /* 0x0000040000047882 */ /* 0x000fe20000000000 */
[----:B------:R-:W-:Y:S01]  /*00d0*/  ISETP.GE.U32.AND P1, PT, R9, 0x2, PT ;  /* 0x000000020900780c */ /* 0x000fe20003f26070 */
[----:B0-----:R-:W-:Y:S02]  /*00e0*/  ULEA UR6, UR5, UR4, 0x18 ;  /* 0x0000000405067291 */ /* 0x001fe4000f8ec0ff */
[----:B------:R-:W-:-:S04]  /*00f0*/  UIADD3 UR4, UPT, UPT, UR4, 0x1000, URZ ;  /* 0x0000100004047890 */ /* 0x000fc8000fffe0ff */
[----:B------:R-:W-:Y:S01]  /*0100*/  LEA R4, R10, UR6, 0x2 ;  /* 0x000000060a047c11 */ /* 0x000fe2000f8e10ff */
[----:B------:R-:W-:-:S06]  /*0110*/  ULEA UR4, UR5, UR4, 0x18 ;  /* 0x0000000405047291 */ /* 0x000fcc000f8ec0ff */
[----:B------:R-:W-:Y:S01]  /*0120*/  LEA R5, R10, UR4, 0x2 ;  /* 0x000000040a057c11 */ /* 0x000fe2000f8e10ff */
[----:B--2---:R0:W-:Y:S04]  /*0130*/  @!P0 STS [R4], R3 ;  /* 0x0000000304008388 */ /* 0x0041e80000000800 */
[----:B------:R0:W-:Y:S01]  /*0140*/  @P0 STS [R4], RZ ;  /* 0x000000ff04000388 */ /* 0x0001e20000000800 */
[----:B------:R-:W-:Y:S01]  /*0150*/  PLOP3.LUT P0, PT, PT, PT, PT, 0x80, 0x8 ;  /* 0x000000000008781c */ /* 0x000fe20003f0f070 */
[----:B------:R-:W-:-:S12]  /*0160*/  @!P1 BRA `(.L_x_0) ;  /* 0x0000000000789947 */ /* 0x000fd80003800000 */
[----:B------:R-:W-:Y:S01]  /*0170*/  IMAD.MOV.U32 R2, RZ, RZ, RZ ;  /* 0x000000ffff027224 */ /* 0x000fe200078e00ff */
[----:B------:R-:W-:-:S06]  /*0180*/  UMOV UR5, 0x1 ;  /* 0x0000000100057882 */ /* 0x000fcc0000000000 */
.L_x_4:
[----:B------:R-:W-:Y:S01]  /*0190*/  BAR.SYNC.DEFER_BLOCKING 0x0 ;  /* 0x0000000000007b1d */ /* 0x000fe20000010000 */
[----:B------:R-:W-:Y:S01]  /*01a0*/  ISETP.GE.U32.AND P0, PT, R10, UR5, PT ;  /* 0x000000050a007c0c */ /* 0x000fe2000bf06070 */
[----:B------:R-:W-:-:S04]  /*01b0*/  IMAD.MOV.U32 R11, RZ, RZ, R2 ;  /* 0x000000ffff0b7224 */ /* 0x000fc800078e0002 */
[----:B------:R-:W-:Y:S08]  /*01c0*/  BSSY.RECONVERGENT B0, `(.L_x_1) ;  /* 0x0000012000007945 */ /* 0x000ff00003800200 */
[----:B-12---:R-:W-:Y:S05]  /*01d0*/  @!P0 BRA `(.L_x_2) ;  /* 0x0000000000408947 */ /* 0x006fea0003800000 */
[----:B0-----:R-:W-:-:S04]  /*01e0*/  LOP3.LUT R3, R2, 0x1, RZ, 0xc0, !PT ;  /* 0x0000000102037812 */ /* 0x001fc800078ec0ff */
[----:B------:R-:W-:-:S13]  /*01f0*/  ISETP.NE.U32.AND P0, PT, R3, 0x1, PT ;  /* 0x000000010300780c */ /* 0x000fda0003f05070 */
[----:B------:R-:W-:Y:S05]  /*0200*/  @!P0 BRA `(.L_x_3) ;  /* 0x00000000001c8947 */ /* 0x000fea0003800000 */
[----:B------:R-:W-:-:S05]  /*0210*/  VIADD R3, R10, -UR5 ;  /* 0x800000050a037c36 */ /* 0x000fca0008000000 */
[----:B------:R-:W-:Y:S02]  /*0220*/  LEA R6, R3, UR6, 0x2 ;  /* 0x0000000603067c11 */ /* 0x000fe4000f8e10ff */
[----:B------:R-:W-:Y:S04]  /*0230*/  LDS R3, [R4] ;  /* 0x0000000004037984 */ /* 0x000fe80000000800 */
[----:B------:R-:W0:Y:S02]  /*0240*/  LDS R6, [R6] ;  /* 0x0000000006067984 */ /* 0x000e240000000800 */
[----:B0-----:R-:W-:-:S05]  /*0250*/  FADD R8, R3, R6 ;  /* 0x0000000603087221 */ /* 0x001fca0000000000 */
[----:B------:R1:W-:Y:S01]  /*0260*/  STS [R5], R8 ;  /* 0x0000000805007388 */ /* 0x0003e20000000800 */
[----:B------:R-:W-:Y:S05]  /*0270*/  BRA `(.L_x_2) ;  /* 0x0000000000187947 */ /* 0x000fea0003800000 */
.L_x_3:
[----:B------:R-:W-:Y:S01]  /*0280*/  VIADD R3, R10, -UR5 ;  /* 0x800000050a037c36 */ /* 0x000fe20008000000 */
[----:B------:R-:W-:Y:S04]  /*0290*/  LDS R6, [R5] ;  /* 0x0000000005067984 */ /* 0x000fe80000000800 */
[----:B------:R-:W-:-:S06]  /*02a0*/  LEA R3, R3, UR4, 0x2 ;  /* 0x0000000403037c11 */ /* 0x000fcc000f8e10ff */
[----:B------:R-:W0:Y:S02]  /*02b0*/  LDS R3, [R3] ;  /* 0x0000000003037984 */ /* 0x000e240000000800 */
[----:B0-----:R-:W-:-:S05]  /*02c0*/  FADD R7, R3, R6 ;  /* 0x0000000603077221 */ /* 0x001fca0000000000 */
[----:B------:R2:W-:Y:S02]  /*02d0*/  STS [R4], R7 ;  /* 0x0000000704007388 */ /* 0x0005e40000000800 */
.L_x_2:
[----:B------:R-:W-:Y:S05]  /*02e0*/  BSYNC.RECONVERGENT B0 ;  /* 0x0000000000007941 */ /* 0x000fea0003800200 */
.L_x_1:
[----:B------:R-:W-:Y:S01]  /*02f0*/  USHF.L.U32 UR5, UR5, 0x1, URZ ;  /* 0x0000000105057899 */ /* 0x000fe200080006ff */
[----:B------:R-:W-:-:S05]  /*0300*/  VIADD R2, R2, 0x1 ;  /* 0x0000000102027836 */ /* 0x000fca0000000000 */
[----:B------:R-:W-:-:S13]  /*0310*/  ISETP.LE.U32.AND P0, PT, R9, UR5, PT ;  /* 0x0000000509007c0c */ /* 0x000fda000bf03070 */
[----:B------:R-:W-:Y:S05]  /*0320*/  @!P0 BRA `(.L_x_4) ;  /* 0xfffffffc00988947 */ /* 0x000fea000383ffff */
[----:B------:R-:W-:-:S04]  /*0330*/  LOP3.LUT R11, R11, 0x1, RZ, 0xc0, !PT ;  /* 0x000000010b0b7812 */ /* 0x000fc800078ec0ff */
[----:B------:R-:W-:-:S13]  /*0340*/  ISETP.EQ.U32.AND P0, PT, R11, 0x1, PT ;  /* 0x000000010b00780c */ /* 0x000fda0003f02070 */
.L_x_0:
[----:B------:R-:W3:Y:S02]  /*0350*/  LDCU UR5, c[0x0][0x390] ;  /* 0x00007200ff0577ac */ /* 0x000ee40008000800 */
[----:B---3--:R-:W-:-:S13]  /*0360*/  ISETP.GE.U32.AND P1, PT, R0, UR5, PT ;  /* 0x0000000500007c0c */ /* 0x008fda000bf26070 */
[----:B------:R-:W-:Y:S05]  /*0370*/  @P1 EXIT ;  /* 0x000000000000194d */ /* 0x000fea0003800000 */
[----:B-1----:R-:W1:Y:S01]  /*0380*/  @!P0 LDS R5, [R5] ;  /* 0x0000000005058984 */ /* 0x002e620000000800 */
[----:B0-----:R-:W0:Y:S02]  /*0390*/  @!P0 LDC.64 R2, c[0x0][0x388] ;  /* 0x0000e200ff028b82 */ /* 0x001e240000000a00 */
[----:B0-----:R-:W-:-:S05]  /*03a0*/  @!P0 IMAD.WIDE.U32 R2, R0, 0x4, R2 ;  /* 0x0000000400028825 */ /* 0x001fca00078e0002 */
[----:B-1----:R0:W-:Y:S01]  /*03b0*/  @!P0 STG.E desc[UR8][R2.64], R5 ;  /* 0x0000000502008986 */ /* 0x0021e2000c101908 */
[----:B------:R-:W-:Y:S05]  /*03c0*/  @!P0 EXIT ;  /* 0x000000000000894d */ /* 0x000fea0003800000 */
[----:B0-----:R-:W0:Y:S01]  /*03d0*/  LDS R5, [R4] ;  /* 0x0000000004057984 */ /* 0x001e220000000800 */
[----:B------:R-:W1:Y:S02]  /*03e0*/  LDC.64 R2, c[0x0][0x388] ;  /* 0x0000e200ff027b82 */ /* 0x000e640000000a00 */
[----:B-1----:R-:W-:-:S05]  /*03f0*/  IMAD.WIDE.U32 R2, R0, 0x4, R2 ;  /* 0x0000000400027825 */ /* 0x002fca00078e0002 */
[----:B0-----:R-:W-:Y:S01]  /*0400*/  STG.E desc[UR8][R2.64], R5 ;  /* 0x0000000502007986 */ /* 0x001fe2000c101908 */
[----:B------:R-:W-:Y:S05]  /*0410*/  EXIT ;  /* 0x000000000000794d */ /* 0x000fea0003800000 */
.L_x_5:
[----:B------:R-:W-:-:S00]  /*0420*/  BRA `(.L_x_5) ;  /* 0xfffffffc00fc7947 */ /* 0x000fc0000383ffff */
[----:B------:R-:W-:-:S00]  /*0430*/  NOP ;  /* 0x0000000000007918 */ /* 0x000fc00000000000 */
        /* <DEDUP_REMOVED lines=12> */
.L_x_9:


//--------------------- .text._Z23Kogge_Stone_scan_kernelPfS_j --------------------------
	.section	.text._Z23Kogge_Stone_scan_kernelPfS_j,"ax",@progbits
	.align	128
        .global         _Z23Kogge_Stone_scan_kernelPfS_j
        .type           _Z23Kogge_Stone_scan_kernelPfS_j,@function
        .size           _Z23Kogge_Stone_scan_kernelPfS_j,(.L_x_10 - _Z23Kogge_Stone_scan_kernelPfS_j)
        .other          _Z23Kogge_Stone_scan_kernelPfS_j,@"STO_CUDA_ENTRY STV_DEFAULT"
_Z23Kogge_Stone_scan_kernelPfS_j:
.text._Z23Kogge_Stone_scan_kernelPfS_j:
        /* <DEDUP_REMOVED lines=14> */
[----:B0-----:R-:W-:-:S06]  /*00e0*/  ULEA UR4, UR5, UR4, 0x18 ;  /* 0x0000000405047291 */ /* 0x001fcc000f8ec0ff */
[----:B------:R-:W-:-:S05]  /*00f0*/  LEA R0, R9, UR4, 0x2 ;  /* 0x0000000409007c11 */ /* 0x000fca000f8e10ff */
[----:B--2---:R0:W-:Y:S04]  /*0100*/  @!P0 STS [R0], R3 ;  /* 0x0000000300008388 */ /* 0x0041e80000000800 */
[----:B------:R0:W-:Y:S01]  /*0110*/  @P0 STS [R0], RZ ;  /* 0x000000ff00000388 */ /* 0x0001e20000000800 */
[----:B------:R-:W-:Y:S05]  /*0120*/  @!P1 BRA `(.L_x_6) ;  /* 0x0000000000349947 */ /* 0x000fea0003800000 */
[----:B------:R-:W-:-:S05]  /*0130*/  UMOV UR5, 0x1 ;  /* 0x0000000100057882 */ /* 0x000fca0000000000 */
.L_x_7:
[----:B------:R-:W-:Y:S01]  /*0140*/  BAR.SYNC.DEFER_BLOCKING 0x0 ;  /* 0x0000000000007b1d */ /* 0x000fe20000010000 */
[----:B------:R-:W-:-:S13]  /*0150*/  ISETP.GE.U32.AND P0, PT, R9, UR5, PT ;  /* 0x0000000509007c0c */ /* 0x000fda000bf06070 */
[----:B------:R-:W-:Y:S01]  /*0160*/  @P0 VIADD R2, R9, -UR5 ;  /* 0x8000000509020c36 */ /* 0x000fe20008000000 */
[----:B------:R-:W-:-:S04]  /*0170*/  USHF.L.U32 UR5, UR5, 0x1, URZ ;  /* 0x0000000105057899 */ /* 0x000fc800080006ff */
[----:B0-----:R-:W-:Y:S02]  /*0180*/  @P0 LEA R3, R2, UR4, 0x2 ;  /* 0x0000000402030c11 */ /* 0x001fe4000f8e10ff */
[----:B------:R-:W-:Y:S04]  /*0190*/  @P0 LDS R2, [R0] ;  /* 0x0000000000020984 */ /* 0x000fe80000000800 */
[----:B------:R-:W0:Y:S02]  /*01a0*/  @P0 LDS R3, [R3] ;  /* 0x0000000003030984 */ /* 0x000e240000000800 */
[----:B0-----:R-:W-:Y:S01]  /*01b0*/  @P0 FADD R7, R2, R3 ;  /* 0x0000000302070221 */ /* 0x001fe20000000000 */
[----:B------:R-:W-:Y:S06]  /*01c0*/  BAR.SYNC.DEFER_BLOCKING 0x0 ;  /* 0x0000000000007b1d */ /* 0x000fec0000010000 */
[----:B------:R1:W-:Y:S01]  /*01d0*/  @P0 STS [R0], R7 ;  /* 0x0000000700000388 */ /* 0x0003e20000000800 */
[----:B------:R-:W-:-:S13]  /*01e0*/  ISETP.LE.U32.AND P0, PT, R4, UR5, PT ;  /* 0x0000000504007c0c */ /* 0x000fda000bf03070 */
[----:B-1----:R-:W-:Y:S05]  /*01f0*/  @!P0 BRA `(.L_x_7) ;  /* 0xfffffffc00d08947 */ /* 0x002fea000383ffff */
.L_x_6:
[----:B------:R-:W1:Y:S02]  /*0200*/  LDCU UR4, c[0x0][0x390] ;  /* 0x00007200ff0477ac */ /* 0x000e640008000800 */
[----:B-1----:R-:W-:-:S13]  /*0210*/  ISETP.GE.U32.AND P0, PT, R5, UR4, PT ;  /* 0x0000000405007c0c */ /* 0x002fda000bf06070 */
[----:B------:R-:W-:Y:S05]  /*0220*/  @P0 EXIT ;  /* 0x000000000000094d */ /* 0x000fea0003800000 */
[----:B------:R-:W1:Y:S01]  /*0230*/  LDS R7, [R0] ;  /* 0x0000000000077984 */ /* 0x000e620000000800 */
[----:B0-----:R-:W0:Y:S02]  /*0240*/  LDC.64 R2, c[0x0][0x388] ;  /* 0x0000e200ff027b82 */ /* 0x001e240000000a00 */
[----:B0-----:R-:W-:-:S05]  /*0250*/  IMAD.WIDE.U32 R2, R5, 0x4, R2 ;  /* 0x0000000405027825 */ /* 0x001fca00078e0002 */
[----:B-1----:R-:W-:Y:S01]  /*0260*/  STG.E desc[UR6][R2.64], R7 ;  /* 0x0000000702007986 */ /* 0x002fe2000c101906 */
[----:B------:R-:W-:Y:S05]  /*0270*/  EXIT ;  /* 0x000000000000794d */ /* 0x000fea0003800000 */
.L_x_8:
        /* <DEDUP_REMOVED lines=16> */
.L_x_10:


//--------------------- .nv.shared._Z37Kogge_Stone_scan_double_buffer_kernelPfS_j --------------------------
	.section	.nv.shared._Z37Kogge_Stone_scan_double_buffer_kernelPfS_j,"aw",@nobits
	.sectionflags	@""
	.align	4
.nv.shared._Z37Kogge_Stone_scan_double_buffer_kernelPfS_j:
	.zero		9216


//--------------------- .nv.shared.reserved.0     --------------------------
	.section	.nv.shared.reserved.0,"aw",@nobits
	.weak		__nv_reservedSMEM_offset_0_alias
	.size		__nv_reservedSMEM_offset_0_alias, 0, 64
	.other		__nv_reservedSMEM_offset_0_alias,@"STO_CUDA_RESERVED_SHARED STV_DEFAULT"
__nv_reservedSMEM_offset_0_alias:
	.zero		0
	.zero		64


//--------------------- .nv.shared._Z23Kogge_Stone_scan_kernelPfS_j --------------------------
	.section	.nv.shared._Z23Kogge_Stone_scan_kernelPfS_j,"aw",@nobits
	.sectionflags	@""
	.align	4
.nv.shared._Z23Kogge_Stone_scan_kernelPfS_j:
	.zero		5120


//--------------------- .nv.constant0._Z37Kogge_Stone_scan_double_buffer_kernelPfS_j --------------------------
	.section	.nv.constant0._Z37Kogge_Stone_scan_double_buffer_kernelPfS_j,"a",@progbits
	.sectionflags	@""
	.align	4
.nv.constant0._Z37Kogge_Stone_scan_double_buffer_kernelPfS_j:
	.zero		916


//--------------------- .nv.constant0._Z23Kogge_Stone_scan_kernelPfS_j --------------------------
	.section	.nv.constant0._Z23Kogge_Stone_scan_kernelPfS_j,"a",@progbits
	.sectionflags	@""
	.align	4
.nv.constant0._Z23Kogge_Stone_scan_kernelPfS_j:
	.zero		916


//--------------------- SYMBOLS --------------------------

	.type		.nv.reservedSmem.offset0,@object
	.size		.nv.reservedSmem.offset0,0x4
	.type		.nv.reservedSmem.cap,@object
	.size		.nv.reservedSmem.cap,0x4
